//
// Generated by NVIDIA NVVM Compiler
//
// Compiler Build ID: CL-36424714
// Cuda compilation tools, release 13.0, V13.0.88
// Based on NVVM 20.0.0
//

.version 9.0
.target sm_100
.address_size 64

	// .globl	_Z5printv
.extern .func  (.param .b32 func_retval0) vprintf
(
	.param .b64 vprintf_param_0,
	.param .b64 vprintf_param_1
)
;
.const .align 4 .b8 c_a[12];
.global .align 1 .b8 $str[4] = {37, 100, 32};

.visible .entry _Z5printv()
{
	.local .align 8 .b8 	__local_depot0[8];
	.reg .b64 	%SP;
	.reg .b64 	%SPL;
	.reg .b32 	%r<10>;
	.reg .b64 	%rd<5>;

	mov.u64 	%SPL, __local_depot0;
	cvta.local.u64 	%SP, %SPL;
	add.u64 	%rd1, %SP, 0;
	add.u64 	%rd2, %SPL, 0;
	ld.const.u32 	%r1, [c_a];
	st.local.u32 	[%rd2], %r1;
	mov.u64 	%rd3, $str;
	cvta.global.u64 	%rd4, %rd3;
	{ // callseq 0, 0
	.param .b64 param0;
	st.param.b64 	[param0], %rd4;
	.param .b64 param1;
	st.param.b64 	[param1], %rd1;
	.param .b32 retval0;
	call.uni (retval0), 
	vprintf, 
	(
	param0, 
	param1
	);
	ld.param.b32 	%r2, [retval0];
	} // callseq 0
	ld.const.u32 	%r4, [c_a+4];
	st.local.u32 	[%rd2], %r4;
	{ // callseq 1, 0
	.param .b64 param0;
	st.param.b64 	[param0], %rd4;
	.param .b64 param1;
	st.param.b64 	[param1], %rd1;
	.param .b32 retval0;
	call.uni (retval0), 
	vprintf, 
	(
	param0, 
	param1
	);
	ld.param.b32 	%r5, [retval0];
	} // callseq 1
	ld.const.u32 	%r7, [c_a+8];
	st.local.u32 	[%rd2], %r7;
	{ // callseq 2, 0
	.param .b64 param0;
	st.param.b64 	[param0], %rd4;
	.param .b64 param1;
	st.param.b64 	[param1], %rd1;
	.param .b32 retval0;
	call.uni (retval0), 
	vprintf, 
	(
	param0, 
	param1
	);
	ld.param.b32 	%r8, [retval0];
	} // callseq 2
	ret;

}


// ===== COMPILED SASS (sm_100) =====

	.target	sm_100

	.elftype	@"ET_EXEC"


//--------------------- .note.nv.tkinfo           --------------------------
	.section	.note.nv.tkinfo,"",@"SHT_NOTE"
	.sectionflags	@"SHF_NOTE_NV_TKINFO"
	.tkinfo
        /*0018*/ 	.word	0x00000002
        /*0030*/ 	.string	""
        /*0030*/ 	.string	"ptxas"
        /*0030*/ 	.string	"Cuda compilation tools, release 13.0, V13.0.88"
        /*0030*/ 	.string	"Build cuda_13.0.r13.0/compiler.36424714_0"
        /*0030*/ 	.string	"-arch sm_100 -m 64 "



//--------------------- .note.nv.cuinfo           --------------------------
	.section	.note.nv.cuinfo,"",@"SHT_NOTE"
	.sectionflags	@"SHF_NOTE_NV_CUINFO"
        /*0018*/ 	.short	0x0002
        /*001a*/ 	.short	0x0064
        /*001c*/ 	.short	0x0082
	.zero		2


//--------------------- .nv.info                  --------------------------
	.section	.nv.info,"",@"SHT_CUDA_INFO"
	.align	4


	//----- nvinfo : EIATTR_REGCOUNT
	.align		4
        /*0000*/ 	.byte	0x04, 0x2f
        /*0002*/ 	.short	(.L_3 - .L_2)
	.align		4
.L_2:
        /*0004*/ 	.word	index@(_Z5printv)
        /*0008*/ 	.word	0x00000018


	//----- nvinfo : EIATTR_FRAME_SIZE
	.align		4
.L_3:
        /*000c*/ 	.byte	0x04, 0x11
        /*000e*/ 	.short	(.L_5 - .L_4)
	.align		4
.L_4:
        /*0010*/ 	.word	index@(_Z5printv)
        /*0014*/ 	.word	0x00000008


	//----- nvinfo : EIATTR_MIN_STACK_SIZE
	.align		4
.L_5:
        /*0018*/ 	.byte	0x04, 0x12
        /*001a*/ 	.short	(.L_7 - .L_6)
	.align		4
.L_6:
        /*001c*/ 	.word	index@(_Z5printv)
        /*0020*/ 	.word	0x00000008
.L_7:


//--------------------- .nv.compat                --------------------------
	.section	.nv.compat,"",@"SHT_CUDA_COMPAT_INFO"
	.align	4
        /*0000*/ 	.byte	0x02, 0x09, 0x00, 0x00, 0x02, 0x02, 0x01, 0x00, 0x02, 0x05, 0x05, 0x00, 0x03, 0x07, 0x01, 0x01
        /*0010*/ 	.byte	0x02, 0x03, 0x00, 0x00, 0x02, 0x06, 0x01, 0x00, 0x04, 0x0b, 0x08, 0x00, 0x09, 0x00, 0x00, 0x00
        /*0020*/ 	.byte	0x00, 0x00, 0x00, 0x00


//--------------------- .nv.info._Z5printv        --------------------------
	.section	.nv.info._Z5printv,"",@"SHT_CUDA_INFO"
	.sectionflags	@""
	.align	4


	//----- nvinfo : EIATTR_CUDA_API_VERSION
	.align		4
        /*0000*/ 	.byte	0x04, 0x37
        /*0002*/ 	.short	(.L_9 - .L_8)
.L_8:
        /*0004*/ 	.word	0x00000082


	//----- nvinfo : EIATTR_SPARSE_MMA_MASK
	.align		4
.L_9:
        /*0008*/ 	.byte	0x03, 0x50
        /*000a*/ 	.short	0x0000


	//----- nvinfo : EIATTR_MAXREG_COUNT
	.align		4
        /*000c*/ 	.byte	0x03, 0x1b
        /*000e*/ 	.short	0x00ff


	//----- nvinfo : EIATTR_EXTERNS
	.align		4
        /*0010*/ 	.byte	0x04, 0x0f
        /*0012*/ 	.short	(.L_11 - .L_10)


	//   ....[0]....
	.align		4
.L_10:
        /*0014*/ 	.word	index@(vprintf)


	//----- nvinfo : EIATTR_MERCURY_ISA_VERSION
	.align		4
.L_11:
        /*0018*/ 	.byte	0x03, 0x5f
        /*001a*/ 	.short	0x0101


	//----- nvinfo : EIATTR_VRC_CTA_INIT_COUNT
	.align		4
        /*001c*/ 	.byte	0x02, 0x4a
	.zero		1
	.zero		1


	//----- nvinfo : EIATTR_SYSCALL_OFFSETS
	.align		4
        /*0020*/ 	.byte	0x04, 0x46
        /*0022*/ 	.short	(.L_13 - .L_12)


	//   ....[0]....
.L_12:
        /*0024*/ 	.word	0x00000100


	//   ....[1]....
        /*0028*/ 	.word	0x000001a0


	//   ....[2]....
        /*002c*/ 	.word	0x00000240


	//----- nvinfo : EIATTR_EXIT_INSTR_OFFSETS
	.align		4
.L_13:
        /*0030*/ 	.byte	0x04, 0x1c
        /*0032*/ 	.short	(.L_15 - .L_14)


	//   ....[0]....
.L_14:
        /*0034*/ 	.word	0x00000250


	//----- nvinfo : EIATTR_SW_WAR
	.align		4
.L_15:
        /*0038*/ 	.byte	0x04, 0x36
        /*003a*/ 	.short	(.L_17 - .L_16)
.L_16:
        /*003c*/ 	.word	0x00000008
.L_17:


//--------------------- .nv.callgraph             --------------------------
	.section	.nv.callgraph,"",@"SHT_CUDA_CALLGRAPH"
	.align	4
	.sectionentsize	8
	.align		4
        /*0000*/ 	.word	0x00000000
	.align		4
        /*0004*/ 	.word	0xffffffff
	.align		4
        /*0008*/ 	.word	index@(_Z5printv)
	.align		4
        /*000c*/ 	.word	index@(vprintf)
	.align		4
        /*0010*/ 	.word	0x00000000
	.align		4
        /*0014*/ 	.word	0xfffffffe
	.align		4
        /*0018*/ 	.word	0x00000000
	.align		4
        /*001c*/ 	.word	0xfffffffd
	.align		4
        /*0020*/ 	.word	0x00000000
	.align		4
        /*0024*/ 	.word	0xfffffffc


//--------------------- .nv.constant4             --------------------------
	.section	.nv.constant4,"a",@progbits
	.align	8
	.align		8
.nv.constant4:
        /*0000*/ 	.dword	vprintf
	.align		8
        /*0008*/ 	.dword	$str


//--------------------- .nv.constant3             --------------------------
	.section	.nv.constant3,"a",@progbits
	.align	4
.nv.constant3:
	.type		c_a,@object
	.size		c_a,(.L_0 - c_a)
c_a:
	.zero		12
.L_0:


//--------------------- .text._Z5printv           --------------------------
	.section	.text._Z5printv,"ax",@progbits
	.align	128
        .global         _Z5printv
        .type           _Z5printv,@function
        .size           _Z5printv,(.L_x_4 - _Z5printv)
        .other          _Z5printv,@"STO_CUDA_ENTRY STV_DEFAULT"
_Z5printv:
.text._Z5printv:
[----:B------:R-:W0:Y:S08]  /*0000*/  LDC R1, c[0x0][0x37c] ;  /* 0x0000df00ff017b82 */ /* 0x000e300000000800 */
[----:B------:R-:W1:Y:S01]  /*0010*/  LDC R0, c[0x3][RZ] ;  /* 0x00c00000ff007b82 */ /* 0x000e620000000800 */
[----:B------:R-:W2:Y:S01]  /*0020*/  LDCU UR4, c[0x0][0x2f8] ;  /* 0x00005f00ff0477ac */ /* 0x000ea20008000800 */
[----:B0-----:R-:W-:Y:S01]  /*0030*/  VIADD R1, R1, 0xfffffff8 ;  /* 0xfffffff801017836 */ /* 0x001fe20000000000 */
[----:B------:R-:W-:Y:S01]  /*0040*/  MOV R2, 0x0 ;  /* 0x0000000000027802 */ /* 0x000fe20000000f00 */
[----:B------:R-:W0:Y:S04]  /*0050*/  LDCU UR5, c[0x0][0x2fc] ;  /* 0x00005f80ff0577ac */ /* 0x000e280008000800 */
[----:B------:R3:W4:Y:S01]  /*0060*/  LDC.64 R8, c[0x4][R2] ;  /* 0x0100000002087b82 */ /* 0x0007220000000a00 */
[----:B------:R-:W5:Y:S01]  /*0070*/  LDCU.64 UR6, c[0x4][0x8] ;  /* 0x01000100ff0677ac */ /* 0x000f620008000a00 */
[----:B--2---:R-:W-:Y:S01]  /*0080*/  IADD3 R16, P0, PT, R1, UR4, RZ ;  /* 0x0000000401107c10 */ /* 0x004fe2000ff1e0ff */
[----:B-1----:R3:W-:Y:S04]  /*0090*/  STL [R1], R0 ;  /* 0x0000000001007387 */ /* 0x0027e80000100800 */
[----:B0-----:R-:W-:Y:S01]  /*00a0*/  IMAD.X R17, RZ, RZ, UR5, P0 ;  /* 0x00000005ff117e24 */ /* 0x001fe200080e06ff */
[----:B-----5:R-:W-:Y:S01]  /*00b0*/  MOV R4, UR6 ;  /* 0x0000000600047c02 */ /* 0x020fe20008000f00 */
[----:B------:R-:W-:-:S02]  /*00c0*/  IMAD.U32 R5, RZ, RZ, UR7 ;  /* 0x00000007ff057e24 */ /* 0x000fc4000f8e00ff */
[----:B------:R-:W-:Y:S01]  /*00d0*/  IMAD.MOV.U32 R6, RZ, RZ, R16 ;  /* 0x000000ffff067224 */ /* 0x000fe200078e0010 */
[----:B---3--:R-:W-:-:S07]  /*00e0*/  MOV R7, R17 ;  /* 0x0000001100077202 */ /* 0x008fce0000000f00 */
[----:B------:R-:W-:-:S07]  /*00f0*/  LEPC R20, `(.L_x_0) ;  /* 0x000000001014794e */ /* 0x000fce0000000000 */
[----:B----4-:R-:W-:Y:S05]  /*0100*/  CALL.ABS.NOINC R8 ;  /* 0x0000000008007343 */ /* 0x010fea0003c00000 */
.L_x_0:
[----:B------:R-:W0:Y:S01]  /*0110*/  LDC R0, c[0x3][0x4] ;  /* 0x00c00100ff007b82 */ /* 0x000e220000000800 */
[----:B------:R-:W1:Y:S01]  /*0120*/  LDCU.64 UR4, c[0x4][0x8] ;  /* 0x01000100ff0477ac */ /* 0x000e620008000a00 */
[----:B------:R-:W-:Y:S01]  /*0130*/  IMAD.MOV.U32 R6, RZ, RZ, R16 ;  /* 0x000000ffff067224 */ /* 0x000fe200078e0010 */
[----:B------:R-:W-:-:S05]  /*0140*/  MOV R7, R17 ;  /* 0x0000001100077202 */ /* 0x000fca0000000f00 */
[----:B------:R2:W3:Y:S01]  /*0150*/  LDC.64 R8, c[0x4][R2] ;  /* 0x0100000002087b82 */ /* 0x0004e20000000a00 */
[----:B-1----:R-:W-:Y:S01]  /*0160*/  IMAD.U32 R4, RZ, RZ, UR4 ;  /* 0x00000004ff047e24 */ /* 0x002fe2000f8e00ff */
[----:B------:R-:W-:Y:S01]  /*0170*/  MOV R5, UR5 ;  /* 0x0000000500057c02 */ /* 0x000fe20008000f00 */
[----:B0-----:R2:W-:Y:S06]  /*0180*/  STL [R1], R0 ;  /* 0x0000000001007387 */ /* 0x0015ec0000100800 */
[----:B------:R-:W-:-:S07]  /*0190*/  LEPC R20, `(.L_x_1) ;  /* 0x000000001014794e */ /* 0x000fce0000000000 */
[----:B--23--:R-:W-:Y:S05]  /*01a0*/  CALL.ABS.NOINC R8 ;  /* 0x0000000008007343 */ /* 0x00cfea0003c00000 */
.L_x_1:
[----:B------:R-:W0:Y:S01]  /*01b0*/  LDC R0, c[0x3][0x8] ;  /* 0x00c00200ff007b82 */ /* 0x000e220000000800 */
[----:B------:R-:W1:Y:S01]  /*01c0*/  LDCU.64 UR4, c[0x4][0x8] ;  /* 0x01000100ff0477ac */ /* 0x000e620008000a00 */
[----:B------:R-:W-:Y:S01]  /*01d0*/  IMAD.MOV.U32 R6, RZ, RZ, R16 ;  /* 0x000000ffff067224 */ /* 0x000fe200078e0010 */
[----:B------:R-:W-:-:S05]  /*01e0*/  MOV R7, R17 ;  /* 0x0000001100077202 */ /* 0x000fca0000000f00 */
[----:B------:R-:W2:Y:S01]  /*01f0*/  LDC.64 R2, c[0x4][R2] ;  /* 0x0100000002027b82 */ /* 0x000ea20000000a00 */
[----:B-1----:R-:W-:Y:S01]  /*0200*/  IMAD.U32 R4, RZ, RZ, UR4 ;  /* 0x00000004ff047e24 */ /* 0x002fe2000f8e00ff */
[----:B------:R-:W-:Y:S01]  /*0210*/  MOV R5, UR5 ;  /* 0x0000000500057c02 */ /* 0x000fe20008000f00 */
[----:B0-----:R0:W-:Y:S06]  /*0220*/  STL [R1], R0 ;  /* 0x0000000001007387 */ /* 0x0011ec0000100800 */
[----:B------:R-:W-:-:S07]  /*0230*/  LEPC R20, `(.L_x_2) ;  /* 0x000000001014794e */ /* 0x000fce0000000000 */
[----:B0-2---:R-:W-:Y:S05]  /*0240*/  CALL.ABS.NOINC R2 ;  /* 0x0000000002007343 */ /* 0x005fea0003c00000 */
.L_x_2:
[----:B------:R-:W-:Y:S05]  /*0250*/  EXIT ;  /* 0x000000000000794d */ /* 0x000fea0003800000 */
.L_x_3:
[----:B------:R-:W-:-:S00]  /*0260*/  BRA `(.L_x_3) ;  /* 0xfffffffc00fc7947 */ /* 0x000fc0000383ffff */
[----:B------:R-:W-:-:S00]  /*0270*/  NOP ;  /* 0x0000000000007918 */ /* 0x000fc00000000000 */
        /* <DEDUP_REMOVED lines=8> */
.L_x_4:


//--------------------- .nv.global.init           --------------------------
	.section	.nv.global.init,"aw",@progbits
.nv.global.init:
	.type		$str,@object
	.size		$str,(.L_1 - $str)
$str:
        /*0000*/ 	.byte	0x25, 0x64, 0x20, 0x00
.L_1:


//--------------------- .nv.shared.reserved.0     --------------------------
	.section	.nv.shared.reserved.0,"aw",@nobits
	.weak		__nv_reservedSMEM_offset_0_alias
	.size		__nv_reservedSMEM_offset_0_alias, 0, 64
	.other		__nv_reservedSMEM_offset_0_alias,@"STO_CUDA_RESERVED_SHARED STV_DEFAULT"
__nv_reservedSMEM_offset_0_alias:
	.zero		0
	.zero		64


//--------------------- .nv.constant0._Z5printv   --------------------------
	.section	.nv.constant0._Z5printv,"a",@progbits
	.sectionflags	@""
	.align	4
.nv.constant0._Z5printv:
	.zero		896


//--------------------- SYMBOLS --------------------------

	.type		.nv.reservedSmem.offset0,@object
	.size		.nv.reservedSmem.offset0,0x4
	.type		vprintf,@function
